//
// Generated by NVIDIA NVVM Compiler
//
// Compiler Build ID: CL-36424714
// Cuda compilation tools, release 13.0, V13.0.88
// Based on NVVM 20.0.0
//

.version 9.0
.target sm_100
.address_size 64

	// .globl	_Z20scanExclusiveKernel1PjS_j

.visible .entry _Z20scanExclusiveKernel1PjS_j(
	.param .u64 .ptr .align 1 _Z20scanExclusiveKernel1PjS_j_param_0,
	.param .u64 .ptr .align 1 _Z20scanExclusiveKernel1PjS_j_param_1,
	.param .u32 _Z20scanExclusiveKernel1PjS_j_param_2
)
{
	.reg .pred 	%p<12>;
	.reg .b32 	%r<102>;
	.reg .b64 	%rd<63>;

	ld.param.u64 	%rd3, [_Z20scanExclusiveKernel1PjS_j_param_0];
	ld.param.u64 	%rd4, [_Z20scanExclusiveKernel1PjS_j_param_1];
	ld.param.u32 	%r29, [_Z20scanExclusiveKernel1PjS_j_param_2];
	cvta.to.global.u64 	%rd1, %rd4;
	cvta.to.global.u64 	%rd2, %rd3;
	mov.u32 	%r30, %ctaid.x;
	mov.u32 	%r31, %ntid.x;
	mov.u32 	%r32, %tid.x;
	mad.lo.s32 	%r93, %r30, %r31, %r32;
	mov.u32 	%r33, %nctaid.x;
	mul.lo.s32 	%r2, %r33, %r31;
	setp.ge.u32 	%p1, %r93, %r29;
	@%p1 bra 	$L__BB0_17;
	setp.gt.u32 	%p2, %r29, 1;
	@%p2 bra 	$L__BB0_2;
	bra.uni 	$L__BB0_16;
$L__BB0_2:
	add.s32 	%r36, %r29, -1;
	add.s32 	%r3, %r29, -2;
	add.s32 	%r37, %r29, 7;
	and.b32  	%r38, %r37, 7;
	add.s32 	%r4, %r38, -1;
	add.s32 	%r39, %r29, 3;
	and.b32  	%r5, %r39, 3;
	and.b32  	%r6, %r36, 7;
	and.b32  	%r7, %r37, 3;
	and.b32  	%r8, %r39, 1;
	and.b32  	%r40, %r36, -8;
	neg.s32 	%r9, %r40;
$L__BB0_3:
	setp.lt.u32 	%p4, %r3, 7;
	mul.wide.u32 	%rd7, %r93, 4;
	add.s64 	%rd8, %rd2, %rd7;
	mov.b32 	%r42, 0;
	st.global.u32 	[%rd8], %r42;
	mul.lo.s32 	%r11, %r93, %r29;
	mov.b32 	%r99, 1;
	@%p4 bra 	$L__BB0_7;
	mul.wide.u32 	%rd9, %r11, 4;
	add.s64 	%rd10, %rd2, %rd9;
	ld.global.u32 	%r94, [%rd10];
	mov.b32 	%r96, 4;
	mov.u32 	%r95, %r11;
	mov.u32 	%r97, %r9;
$L__BB0_5:
	.pragma "nounroll";
	add.s32 	%r44, %r95, 1;
	mul.wide.u32 	%rd11, %r95, 4;
	add.s64 	%rd12, %rd1, %rd11;
	ld.global.u32 	%r45, [%rd12];
	add.s32 	%r46, %r94, %r45;
	mul.wide.u32 	%rd13, %r44, 4;
	add.s64 	%rd14, %rd2, %rd13;
	st.global.u32 	[%rd14], %r46;
	add.s32 	%r47, %r95, 2;
	add.s64 	%rd15, %rd1, %rd13;
	ld.global.u32 	%r48, [%rd15];
	add.s32 	%r49, %r46, %r48;
	mul.wide.u32 	%rd16, %r47, 4;
	add.s64 	%rd17, %rd2, %rd16;
	st.global.u32 	[%rd17], %r49;
	add.s32 	%r50, %r95, 3;
	add.s64 	%rd18, %rd1, %rd16;
	ld.global.u32 	%r51, [%rd18];
	add.s32 	%r52, %r49, %r51;
	mul.wide.u32 	%rd19, %r50, 4;
	add.s64 	%rd20, %rd2, %rd19;
	st.global.u32 	[%rd20], %r52;
	add.s32 	%r53, %r95, 4;
	add.s64 	%rd21, %rd1, %rd19;
	ld.global.u32 	%r54, [%rd21];
	add.s32 	%r55, %r52, %r54;
	mul.wide.u32 	%rd22, %r53, 4;
	add.s64 	%rd23, %rd2, %rd22;
	st.global.u32 	[%rd23], %r55;
	add.s32 	%r56, %r95, 5;
	add.s64 	%rd24, %rd1, %rd22;
	ld.global.u32 	%r57, [%rd24];
	add.s32 	%r58, %r55, %r57;
	mul.wide.u32 	%rd25, %r56, 4;
	add.s64 	%rd26, %rd2, %rd25;
	st.global.u32 	[%rd26], %r58;
	add.s32 	%r59, %r95, 6;
	add.s64 	%rd27, %rd1, %rd25;
	ld.global.u32 	%r60, [%rd27];
	add.s32 	%r61, %r58, %r60;
	mul.wide.u32 	%rd28, %r59, 4;
	add.s64 	%rd29, %rd2, %rd28;
	st.global.u32 	[%rd29], %r61;
	add.s32 	%r62, %r95, 7;
	add.s64 	%rd30, %rd1, %rd28;
	ld.global.u32 	%r63, [%rd30];
	add.s32 	%r64, %r61, %r63;
	mul.wide.u32 	%rd31, %r62, 4;
	add.s64 	%rd32, %rd2, %rd31;
	st.global.u32 	[%rd32], %r64;
	add.s32 	%r95, %r95, 8;
	add.s64 	%rd33, %rd1, %rd31;
	ld.global.u32 	%r65, [%rd33];
	add.s32 	%r94, %r64, %r65;
	mul.wide.u32 	%rd34, %r95, 4;
	add.s64 	%rd35, %rd2, %rd34;
	st.global.u32 	[%rd35], %r94;
	add.s32 	%r97, %r97, 8;
	add.s32 	%r96, %r96, 8;
	setp.eq.s32 	%p5, %r97, 0;
	@%p5 bra 	$L__BB0_6;
	bra.uni 	$L__BB0_5;
$L__BB0_6:
	add.s32 	%r99, %r96, -3;
$L__BB0_7:
	setp.eq.s32 	%p6, %r6, 0;
	@%p6 bra 	$L__BB0_15;
	setp.lt.u32 	%p7, %r4, 3;
	@%p7 bra 	$L__BB0_10;
	add.s32 	%r66, %r99, %r11;
	add.s32 	%r67, %r66, -1;
	mul.wide.u32 	%rd36, %r67, 4;
	add.s64 	%rd37, %rd1, %rd36;
	ld.global.u32 	%r68, [%rd37];
	add.s64 	%rd38, %rd2, %rd36;
	ld.global.u32 	%r69, [%rd38];
	add.s32 	%r70, %r69, %r68;
	mul.wide.u32 	%rd39, %r66, 4;
	add.s64 	%rd40, %rd2, %rd39;
	st.global.u32 	[%rd40], %r70;
	add.s32 	%r71, %r66, 1;
	add.s64 	%rd41, %rd1, %rd39;
	ld.global.u32 	%r72, [%rd41];
	add.s32 	%r73, %r70, %r72;
	mul.wide.u32 	%rd42, %r71, 4;
	add.s64 	%rd43, %rd2, %rd42;
	st.global.u32 	[%rd43], %r73;
	add.s32 	%r74, %r66, 2;
	add.s64 	%rd44, %rd1, %rd42;
	ld.global.u32 	%r75, [%rd44];
	add.s32 	%r76, %r73, %r75;
	mul.wide.u32 	%rd45, %r74, 4;
	add.s64 	%rd46, %rd2, %rd45;
	st.global.u32 	[%rd46], %r76;
	add.s32 	%r77, %r66, 3;
	add.s64 	%rd47, %rd1, %rd45;
	ld.global.u32 	%r78, [%rd47];
	add.s32 	%r79, %r76, %r78;
	mul.wide.u32 	%rd48, %r77, 4;
	add.s64 	%rd49, %rd2, %rd48;
	st.global.u32 	[%rd49], %r79;
	add.s32 	%r99, %r99, 4;
$L__BB0_10:
	setp.eq.s32 	%p8, %r7, 0;
	@%p8 bra 	$L__BB0_15;
	setp.eq.s32 	%p9, %r5, 1;
	@%p9 bra 	$L__BB0_13;
	add.s32 	%r80, %r99, %r11;
	add.s32 	%r81, %r80, -1;
	mul.wide.u32 	%rd50, %r81, 4;
	add.s64 	%rd51, %rd1, %rd50;
	ld.global.u32 	%r82, [%rd51];
	add.s64 	%rd52, %rd2, %rd50;
	ld.global.u32 	%r83, [%rd52];
	add.s32 	%r84, %r83, %r82;
	mul.wide.u32 	%rd53, %r80, 4;
	add.s64 	%rd54, %rd2, %rd53;
	st.global.u32 	[%rd54], %r84;
	add.s32 	%r85, %r80, 1;
	add.s64 	%rd55, %rd1, %rd53;
	ld.global.u32 	%r86, [%rd55];
	add.s32 	%r87, %r84, %r86;
	mul.wide.u32 	%rd56, %r85, 4;
	add.s64 	%rd57, %rd2, %rd56;
	st.global.u32 	[%rd57], %r87;
	add.s32 	%r99, %r99, 2;
$L__BB0_13:
	setp.eq.s32 	%p10, %r8, 0;
	@%p10 bra 	$L__BB0_15;
	add.s32 	%r88, %r99, %r11;
	add.s32 	%r89, %r88, -1;
	mul.wide.u32 	%rd58, %r89, 4;
	add.s64 	%rd59, %rd1, %rd58;
	ld.global.u32 	%r90, [%rd59];
	add.s64 	%rd60, %rd2, %rd58;
	ld.global.u32 	%r91, [%rd60];
	add.s32 	%r92, %r91, %r90;
	mul.wide.u32 	%rd61, %r88, 4;
	add.s64 	%rd62, %rd2, %rd61;
	st.global.u32 	[%rd62], %r92;
$L__BB0_15:
	add.s32 	%r93, %r93, %r2;
	setp.lt.u32 	%p11, %r93, %r29;
	@%p11 bra 	$L__BB0_3;
	bra.uni 	$L__BB0_17;
$L__BB0_16:
	mul.wide.u32 	%rd5, %r93, 4;
	add.s64 	%rd6, %rd2, %rd5;
	mov.b32 	%r34, 0;
	st.global.u32 	[%rd6], %r34;
	add.s32 	%r35, %r93, %r2;
	setp.lt.u32 	%p3, %r35, %r29;
	mov.u32 	%r93, %r34;
	@%p3 bra 	$L__BB0_16;
$L__BB0_17:
	ret;

}
	// .globl	_Z20scanExclusiveKernel2PjS_jj
.visible .entry _Z20scanExclusiveKernel2PjS_jj(
	.param .u64 .ptr .align 1 _Z20scanExclusiveKernel2PjS_jj_param_0,
	.param .u64 .ptr .align 1 _Z20scanExclusiveKernel2PjS_jj_param_1,
	.param .u32 _Z20scanExclusiveKernel2PjS_jj_param_2,
	.param .u32 _Z20scanExclusiveKernel2PjS_jj_param_3
)
{
	.reg .pred 	%p<12>;
	.reg .b32 	%r<106>;
	.reg .b64 	%rd<61>;

	ld.param.u64 	%rd3, [_Z20scanExclusiveKernel2PjS_jj_param_0];
	ld.param.u64 	%rd4, [_Z20scanExclusiveKernel2PjS_jj_param_1];
	ld.param.u32 	%r29, [_Z20scanExclusiveKernel2PjS_jj_param_2];
	ld.param.u32 	%r30, [_Z20scanExclusiveKernel2PjS_jj_param_3];
	cvta.to.global.u64 	%rd1, %rd4;
	cvta.to.global.u64 	%rd2, %rd3;
	mov.u32 	%r31, %ctaid.y;
	mov.u32 	%r32, %nctaid.x;
	mov.u32 	%r33, %ctaid.x;
	mad.lo.s32 	%r97, %r31, %r32, %r33;
	mov.u32 	%r34, %nctaid.y;
	mul.lo.s32 	%r35, %r32, %r34;
	mov.u32 	%r36, %ntid.x;
	mul.lo.s32 	%r2, %r35, %r36;
	setp.ge.u32 	%p1, %r97, %r29;
	@%p1 bra 	$L__BB1_17;
	setp.gt.u32 	%p2, %r30, 1;
	@%p2 bra 	$L__BB1_2;
	bra.uni 	$L__BB1_16;
$L__BB1_2:
	add.s32 	%r39, %r30, -1;
	add.s32 	%r3, %r30, -2;
	add.s32 	%r40, %r30, 7;
	and.b32  	%r41, %r40, 7;
	add.s32 	%r4, %r41, -1;
	add.s32 	%r42, %r30, 3;
	and.b32  	%r5, %r42, 3;
	and.b32  	%r6, %r39, 7;
	and.b32  	%r7, %r40, 3;
	and.b32  	%r8, %r42, 1;
	and.b32  	%r43, %r39, -8;
	neg.s32 	%r9, %r43;
$L__BB1_3:
	setp.lt.u32 	%p4, %r3, 7;
	mul.lo.s32 	%r11, %r97, %r30;
	mul.wide.u32 	%rd7, %r11, 4;
	add.s64 	%rd8, %rd2, %rd7;
	mov.b32 	%r45, 0;
	st.global.u32 	[%rd8], %r45;
	mov.b32 	%r103, 1;
	@%p4 bra 	$L__BB1_7;
	mov.b32 	%r100, 4;
	mov.b32 	%r98, 0;
	mov.u32 	%r99, %r11;
	mov.u32 	%r101, %r9;
$L__BB1_5:
	.pragma "nounroll";
	add.s32 	%r48, %r99, 1;
	mul.wide.u32 	%rd9, %r99, 4;
	add.s64 	%rd10, %rd1, %rd9;
	ld.global.u32 	%r49, [%rd10];
	add.s32 	%r50, %r98, %r49;
	mul.wide.u32 	%rd11, %r48, 4;
	add.s64 	%rd12, %rd2, %rd11;
	st.global.u32 	[%rd12], %r50;
	add.s32 	%r51, %r99, 2;
	add.s64 	%rd13, %rd1, %rd11;
	ld.global.u32 	%r52, [%rd13];
	add.s32 	%r53, %r50, %r52;
	mul.wide.u32 	%rd14, %r51, 4;
	add.s64 	%rd15, %rd2, %rd14;
	st.global.u32 	[%rd15], %r53;
	add.s32 	%r54, %r99, 3;
	add.s64 	%rd16, %rd1, %rd14;
	ld.global.u32 	%r55, [%rd16];
	add.s32 	%r56, %r53, %r55;
	mul.wide.u32 	%rd17, %r54, 4;
	add.s64 	%rd18, %rd2, %rd17;
	st.global.u32 	[%rd18], %r56;
	add.s32 	%r57, %r99, 4;
	add.s64 	%rd19, %rd1, %rd17;
	ld.global.u32 	%r58, [%rd19];
	add.s32 	%r59, %r56, %r58;
	mul.wide.u32 	%rd20, %r57, 4;
	add.s64 	%rd21, %rd2, %rd20;
	st.global.u32 	[%rd21], %r59;
	add.s32 	%r60, %r99, 5;
	add.s64 	%rd22, %rd1, %rd20;
	ld.global.u32 	%r61, [%rd22];
	add.s32 	%r62, %r59, %r61;
	mul.wide.u32 	%rd23, %r60, 4;
	add.s64 	%rd24, %rd2, %rd23;
	st.global.u32 	[%rd24], %r62;
	add.s32 	%r63, %r99, 6;
	add.s64 	%rd25, %rd1, %rd23;
	ld.global.u32 	%r64, [%rd25];
	add.s32 	%r65, %r62, %r64;
	mul.wide.u32 	%rd26, %r63, 4;
	add.s64 	%rd27, %rd2, %rd26;
	st.global.u32 	[%rd27], %r65;
	add.s32 	%r66, %r99, 7;
	add.s64 	%rd28, %rd1, %rd26;
	ld.global.u32 	%r67, [%rd28];
	add.s32 	%r68, %r65, %r67;
	mul.wide.u32 	%rd29, %r66, 4;
	add.s64 	%rd30, %rd2, %rd29;
	st.global.u32 	[%rd30], %r68;
	add.s32 	%r99, %r99, 8;
	add.s64 	%rd31, %rd1, %rd29;
	ld.global.u32 	%r69, [%rd31];
	add.s32 	%r98, %r68, %r69;
	mul.wide.u32 	%rd32, %r99, 4;
	add.s64 	%rd33, %rd2, %rd32;
	st.global.u32 	[%rd33], %r98;
	add.s32 	%r101, %r101, 8;
	add.s32 	%r100, %r100, 8;
	setp.eq.s32 	%p5, %r101, 0;
	@%p5 bra 	$L__BB1_6;
	bra.uni 	$L__BB1_5;
$L__BB1_6:
	add.s32 	%r103, %r100, -3;
$L__BB1_7:
	setp.eq.s32 	%p6, %r6, 0;
	@%p6 bra 	$L__BB1_15;
	setp.lt.u32 	%p7, %r4, 3;
	@%p7 bra 	$L__BB1_10;
	add.s32 	%r70, %r103, %r11;
	add.s32 	%r71, %r70, -1;
	mul.wide.u32 	%rd34, %r71, 4;
	add.s64 	%rd35, %rd1, %rd34;
	ld.global.u32 	%r72, [%rd35];
	add.s64 	%rd36, %rd2, %rd34;
	ld.global.u32 	%r73, [%rd36];
	add.s32 	%r74, %r73, %r72;
	mul.wide.u32 	%rd37, %r70, 4;
	add.s64 	%rd38, %rd2, %rd37;
	st.global.u32 	[%rd38], %r74;
	add.s32 	%r75, %r70, 1;
	add.s64 	%rd39, %rd1, %rd37;
	ld.global.u32 	%r76, [%rd39];
	add.s32 	%r77, %r74, %r76;
	mul.wide.u32 	%rd40, %r75, 4;
	add.s64 	%rd41, %rd2, %rd40;
	st.global.u32 	[%rd41], %r77;
	add.s32 	%r78, %r70, 2;
	add.s64 	%rd42, %rd1, %rd40;
	ld.global.u32 	%r79, [%rd42];
	add.s32 	%r80, %r77, %r79;
	mul.wide.u32 	%rd43, %r78, 4;
	add.s64 	%rd44, %rd2, %rd43;
	st.global.u32 	[%rd44], %r80;
	add.s32 	%r81, %r70, 3;
	add.s64 	%rd45, %rd1, %rd43;
	ld.global.u32 	%r82, [%rd45];
	add.s32 	%r83, %r80, %r82;
	mul.wide.u32 	%rd46, %r81, 4;
	add.s64 	%rd47, %rd2, %rd46;
	st.global.u32 	[%rd47], %r83;
	add.s32 	%r103, %r103, 4;
$L__BB1_10:
	setp.eq.s32 	%p8, %r7, 0;
	@%p8 bra 	$L__BB1_15;
	setp.eq.s32 	%p9, %r5, 1;
	@%p9 bra 	$L__BB1_13;
	add.s32 	%r84, %r103, %r11;
	add.s32 	%r85, %r84, -1;
	mul.wide.u32 	%rd48, %r85, 4;
	add.s64 	%rd49, %rd1, %rd48;
	ld.global.u32 	%r86, [%rd49];
	add.s64 	%rd50, %rd2, %rd48;
	ld.global.u32 	%r87, [%rd50];
	add.s32 	%r88, %r87, %r86;
	mul.wide.u32 	%rd51, %r84, 4;
	add.s64 	%rd52, %rd2, %rd51;
	st.global.u32 	[%rd52], %r88;
	add.s32 	%r89, %r84, 1;
	add.s64 	%rd53, %rd1, %rd51;
	ld.global.u32 	%r90, [%rd53];
	add.s32 	%r91, %r88, %r90;
	mul.wide.u32 	%rd54, %r89, 4;
	add.s64 	%rd55, %rd2, %rd54;
	st.global.u32 	[%rd55], %r91;
	add.s32 	%r103, %r103, 2;
$L__BB1_13:
	setp.eq.s32 	%p10, %r8, 0;
	@%p10 bra 	$L__BB1_15;
	add.s32 	%r92, %r103, %r11;
	add.s32 	%r93, %r92, -1;
	mul.wide.u32 	%rd56, %r93, 4;
	add.s64 	%rd57, %rd1, %rd56;
	ld.global.u32 	%r94, [%rd57];
	add.s64 	%rd58, %rd2, %rd56;
	ld.global.u32 	%r95, [%rd58];
	add.s32 	%r96, %r95, %r94;
	mul.wide.u32 	%rd59, %r92, 4;
	add.s64 	%rd60, %rd2, %rd59;
	st.global.u32 	[%rd60], %r96;
$L__BB1_15:
	add.s32 	%r97, %r97, %r2;
	setp.lt.u32 	%p11, %r97, %r29;
	@%p11 bra 	$L__BB1_3;
	bra.uni 	$L__BB1_17;
$L__BB1_16:
	mul.lo.s32 	%r37, %r97, %r30;
	mul.wide.u32 	%rd5, %r37, 4;
	add.s64 	%rd6, %rd2, %rd5;
	mov.b32 	%r38, 0;
	st.global.u32 	[%rd6], %r38;
	add.s32 	%r97, %r97, %r2;
	setp.lt.u32 	%p3, %r97, %r29;
	@%p3 bra 	$L__BB1_16;
$L__BB1_17:
	ret;

}


// ===== COMPILED SASS (sm_100) =====

	.target	sm_100

	.elftype	@"ET_EXEC"


//--------------------- .note.nv.tkinfo           --------------------------
	.section	.note.nv.tkinfo,"",@"SHT_NOTE"
	.sectionflags	@"SHF_NOTE_NV_TKINFO"
	.tkinfo
        /*0018*/ 	.word	0x00000002
        /*0030*/ 	.string	""
        /*0030*/ 	.string	"ptxas"
        /*0030*/ 	.string	"Cuda compilation tools, release 13.0, V13.0.88"
        /*0030*/ 	.string	"Build cuda_13.0.r13.0/compiler.36424714_0"
        /*0030*/ 	.string	"-arch sm_100 -m 64 "



//--------------------- .note.nv.cuinfo           --------------------------
	.section	.note.nv.cuinfo,"",@"SHT_NOTE"
	.sectionflags	@"SHF_NOTE_NV_CUINFO"
        /*0018*/ 	.short	0x0002
        /*001a*/ 	.short	0x0064
        /*001c*/ 	.short	0x0082
	.zero		2


//--------------------- .nv.info                  --------------------------
	.section	.nv.info,"",@"SHT_CUDA_INFO"
	.align	4


	//----- nvinfo : EIATTR_REGCOUNT
	.align		4
        /*0000*/ 	.byte	0x04, 0x2f
        /*0002*/ 	.short	(.L_1 - .L_0)
	.align		4
.L_0:
        /*0004*/ 	.word	index@(_Z20scanExclusiveKernel1PjS_j)
        /*0008*/ 	.word	0x00000020


	//----- nvinfo : EIATTR_FRAME_SIZE
	.align		4
.L_1:
        /*000c*/ 	.byte	0x04, 0x11
        /*000e*/ 	.short	(.L_3 - .L_2)
	.align		4
.L_2:
        /*0010*/ 	.word	index@(_Z20scanExclusiveKernel1PjS_j)
        /*0014*/ 	.word	0x00000000


	//----- nvinfo : EIATTR_REGCOUNT
	.align		4
.L_3:
        /*0018*/ 	.byte	0x04, 0x2f
        /*001a*/ 	.short	(.L_5 - .L_4)
	.align		4
.L_4:
        /*001c*/ 	.word	index@(_Z20scanExclusiveKernel2PjS_jj)
        /*0020*/ 	.word	0x00000020


	//----- nvinfo : EIATTR_FRAME_SIZE
	.align		4
.L_5:
        /*0024*/ 	.byte	0x04, 0x11
        /*0026*/ 	.short	(.L_7 - .L_6)
	.align		4
.L_6:
        /*0028*/ 	.word	index@(_Z20scanExclusiveKernel2PjS_jj)
        /*002c*/ 	.word	0x00000000


	//----- nvinfo : EIATTR_MIN_STACK_SIZE
	.align		4
.L_7:
        /*0030*/ 	.byte	0x04, 0x12
        /*0032*/ 	.short	(.L_9 - .L_8)
	.align		4
.L_8:
        /*0034*/ 	.word	index@(_Z20scanExclusiveKernel2PjS_jj)
        /*0038*/ 	.word	0x00000000


	//----- nvinfo : EIATTR_MIN_STACK_SIZE
	.align		4
.L_9:
        /*003c*/ 	.byte	0x04, 0x12
        /*003e*/ 	.short	(.L_11 - .L_10)
	.align		4
.L_10:
        /*0040*/ 	.word	index@(_Z20scanExclusiveKernel1PjS_j)
        /*0044*/ 	.word	0x00000000
.L_11:


//--------------------- .nv.compat                --------------------------
	.section	.nv.compat,"",@"SHT_CUDA_COMPAT_INFO"
	.align	4
        /*0000*/ 	.byte	0x02, 0x09, 0x00, 0x00, 0x02, 0x02, 0x01, 0x00, 0x02, 0x05, 0x05, 0x00, 0x03, 0x07, 0x01, 0x01
        /*0010*/ 	.byte	0x02, 0x03, 0x00, 0x00, 0x02, 0x06, 0x01, 0x00, 0x04, 0x0b, 0x08, 0x00, 0x09, 0x00, 0x00, 0x00
        /*0020*/ 	.byte	0x00, 0x00, 0x00, 0x00


//--------------------- .nv.info._Z20scanExclusiveKernel2PjS_jj --------------------------
	.section	.nv.info._Z20scanExclusiveKernel2PjS_jj,"",@"SHT_CUDA_INFO"
	.sectionflags	@""
	.align	4


	//----- nvinfo : EIATTR_CUDA_API_VERSION
	.align		4
        /*0000*/ 	.byte	0x04, 0x37
        /*0002*/ 	.short	(.L_13 - .L_12)
.L_12:
        /*0004*/ 	.word	0x00000082


	//----- nvinfo : EIATTR_KPARAM_INFO
	.align		4
.L_13:
        /*0008*/ 	.byte	0x04, 0x17
        /*000a*/ 	.short	(.L_15 - .L_14)
.L_14:
        /*000c*/ 	.word	0x00000000
        /*0010*/ 	.short	0x0003
        /*0012*/ 	.short	0x0014
        /*0014*/ 	.byte	0x00, 0xf0, 0x11, 0x00


	//----- nvinfo : EIATTR_KPARAM_INFO
	.align		4
.L_15:
        /*0018*/ 	.byte	0x04, 0x17
        /*001a*/ 	.short	(.L_17 - .L_16)
.L_16:
        /*001c*/ 	.word	0x00000000
        /*0020*/ 	.short	0x0002
        /*0022*/ 	.short	0x0010
        /*0024*/ 	.byte	0x00, 0xf0, 0x11, 0x00


	//----- nvinfo : EIATTR_KPARAM_INFO
	.align		4
.L_17:
        /*0028*/ 	.byte	0x04, 0x17
        /*002a*/ 	.short	(.L_19 - .L_18)
.L_18:
        /*002c*/ 	.word	0x00000000
        /*0030*/ 	.short	0x0001
        /*0032*/ 	.short	0x0008
        /*0034*/ 	.byte	0x00, 0xf5, 0x21, 0x00


	//----- nvinfo : EIATTR_KPARAM_INFO
	.align		4
.L_19:
        /*0038*/ 	.byte	0x04, 0x17
        /*003a*/ 	.short	(.L_21 - .L_20)
.L_20:
        /*003c*/ 	.word	0x00000000
        /*0040*/ 	.short	0x0000
        /*0042*/ 	.short	0x0000
        /*0044*/ 	.byte	0x00, 0xf5, 0x21, 0x00


	//----- nvinfo : EIATTR_SPARSE_MMA_MASK
	.align		4
.L_21:
        /*0048*/ 	.byte	0x03, 0x50
        /*004a*/ 	.short	0x0000


	//----- nvinfo : EIATTR_MAXREG_COUNT
	.align		4
        /*004c*/ 	.byte	0x03, 0x1b
        /*004e*/ 	.short	0x00ff


	//----- nvinfo : EIATTR_MERCURY_ISA_VERSION
	.align		4
        /*0050*/ 	.byte	0x03, 0x5f
        /*0052*/ 	.short	0x0101


	//----- nvinfo : EIATTR_VRC_CTA_INIT_COUNT
	.align		4
        /*0054*/ 	.byte	0x02, 0x4a
	.zero		1
	.zero		1


	//----- nvinfo : EIATTR_EXIT_INSTR_OFFSETS
	.align		4
        /*0058*/ 	.byte	0x04, 0x1c
        /*005a*/ 	.short	(.L_23 - .L_22)


	//   ....[0]....
.L_22:
        /*005c*/ 	.word	0x00000070


	//   ....[1]....
        /*0060*/ 	.word	0x00000170


	//   ....[2]....
        /*0064*/ 	.word	0x00000a60


	//----- nvinfo : EIATTR_CBANK_PARAM_SIZE
	.align		4
.L_23:
        /*0068*/ 	.byte	0x03, 0x19
        /*006a*/ 	.short	0x0018


	//----- nvinfo : EIATTR_PARAM_CBANK
	.align		4
        /*006c*/ 	.byte	0x04, 0x0a
        /*006e*/ 	.short	(.L_25 - .L_24)
	.align		4
.L_24:
        /*0070*/ 	.word	index@(.nv.constant0._Z20scanExclusiveKernel2PjS_jj)
        /*0074*/ 	.short	0x0380
        /*0076*/ 	.short	0x0018


	//----- nvinfo : EIATTR_SW_WAR
	.align		4
.L_25:
        /*0078*/ 	.byte	0x04, 0x36
        /*007a*/ 	.short	(.L_27 - .L_26)
.L_26:
        /*007c*/ 	.word	0x00000008
.L_27:


//--------------------- .nv.info._Z20scanExclusiveKernel1PjS_j --------------------------
	.section	.nv.info._Z20scanExclusiveKernel1PjS_j,"",@"SHT_CUDA_INFO"
	.sectionflags	@""
	.align	4


	//----- nvinfo : EIATTR_CUDA_API_VERSION
	.align		4
        /*0000*/ 	.byte	0x04, 0x37
        /*0002*/ 	.short	(.L_29 - .L_28)
.L_28:
        /*0004*/ 	.word	0x00000082


	//----- nvinfo : EIATTR_KPARAM_INFO
	.align		4
.L_29:
        /*0008*/ 	.byte	0x04, 0x17
        /*000a*/ 	.short	(.L_31 - .L_30)
.L_30:
        /*000c*/ 	.word	0x00000000
        /*0010*/ 	.short	0x0002
        /*0012*/ 	.short	0x0010
        /*0014*/ 	.byte	0x00, 0xf0, 0x11, 0x00


	//----- nvinfo : EIATTR_KPARAM_INFO
	.align		4
.L_31:
        /*0018*/ 	.byte	0x04, 0x17
        /*001a*/ 	.short	(.L_33 - .L_32)
.L_32:
        /*001c*/ 	.word	0x00000000
        /*0020*/ 	.short	0x0001
        /*0022*/ 	.short	0x0008
        /*0024*/ 	.byte	0x00, 0xf5, 0x21, 0x00


	//----- nvinfo : EIATTR_KPARAM_INFO
	.align		4
.L_33:
        /*0028*/ 	.byte	0x04, 0x17
        /*002a*/ 	.short	(.L_35 - .L_34)
.L_34:
        /*002c*/ 	.word	0x00000000
        /*0030*/ 	.short	0x0000
        /*0032*/ 	.short	0x0000
        /*0034*/ 	.byte	0x00, 0xf5, 0x21, 0x00


	//----- nvinfo : EIATTR_SPARSE_MMA_MASK
	.align		4
.L_35:
        /*0038*/ 	.byte	0x03, 0x50
        /*003a*/ 	.short	0x0000


	//----- nvinfo : EIATTR_MAXREG_COUNT
	.align		4
        /*003c*/ 	.byte	0x03, 0x1b
        /*003e*/ 	.short	0x00ff


	//----- nvinfo : EIATTR_MERCURY_ISA_VERSION
	.align		4
        /*0040*/ 	.byte	0x03, 0x5f
        /*0042*/ 	.short	0x0101


	//----- nvinfo : EIATTR_VRC_CTA_INIT_COUNT
	.align		4
        /*0044*/ 	.byte	0x02, 0x4a
	.zero		1
	.zero		1


	//----- nvinfo : EIATTR_EXIT_INSTR_OFFSETS
	.align		4
        /*0048*/ 	.byte	0x04, 0x1c
        /*004a*/ 	.short	(.L_37 - .L_36)


	//   ....[0]....
.L_36:
        /*004c*/ 	.word	0x00000090


	//   ....[1]....
        /*0050*/ 	.word	0x00000140


	//   ....[2]....
        /*0054*/ 	.word	0x00000a40


	//----- nvinfo : EIATTR_CRS_STACK_SIZE
	.align		4
.L_37:
        /*0058*/ 	.byte	0x04, 0x1e
        /*005a*/ 	.short	(.L_39 - .L_38)
.L_38:
        /*005c*/ 	.word	0x00000000


	//----- nvinfo : EIATTR_CBANK_PARAM_SIZE
	.align		4
.L_39:
        /*0060*/ 	.byte	0x03, 0x19
        /*0062*/ 	.short	0x0014


	//----- nvinfo : EIATTR_PARAM_CBANK
	.align		4
        /*0064*/ 	.byte	0x04, 0x0a
        /*0066*/ 	.short	(.L_41 - .L_40)
	.align		4
.L_40:
        /*0068*/ 	.word	index@(.nv.constant0._Z20scanExclusiveKernel1PjS_j)
        /*006c*/ 	.short	0x0380
        /*006e*/ 	.short	0x0014


	//----- nvinfo : EIATTR_SW_WAR
	.align		4
.L_41:
        /*0070*/ 	.byte	0x04, 0x36
        /*0072*/ 	.short	(.L_43 - .L_42)
.L_42:
        /*0074*/ 	.word	0x00000008
.L_43:


//--------------------- .nv.callgraph             --------------------------
	.section	.nv.callgraph,"",@"SHT_CUDA_CALLGRAPH"
	.align	4
	.sectionentsize	8
	.align		4
        /*0000*/ 	.word	0x00000000
	.align		4
        /*0004*/ 	.word	0xffffffff
	.align		4
        /*0008*/ 	.word	0x00000000
	.align		4
        /*000c*/ 	.word	0xfffffffe
	.align		4
        /*0010*/ 	.word	0x00000000
	.align		4
        /*0014*/ 	.word	0xfffffffd
	.align		4
        /*0018*/ 	.word	0x00000000
	.align		4
        /*001c*/ 	.word	0xfffffffc


//--------------------- .text._Z20scanExclusiveKernel2PjS_jj --------------------------
	.section	.text._Z20scanExclusiveKernel2PjS_jj,"ax",@progbits
	.align	128
        .global         _Z20scanExclusiveKernel2PjS_jj
        .type           _Z20scanExclusiveKernel2PjS_jj,@function
        .size           _Z20scanExclusiveKernel2PjS_jj,(.L_x_16 - _Z20scanExclusiveKernel2PjS_jj)
        .other          _Z20scanExclusiveKernel2PjS_jj,@"STO_CUDA_ENTRY STV_DEFAULT"
_Z20scanExclusiveKernel2PjS_jj:
.text._Z20scanExclusiveKernel2PjS_jj:
[----:B------:R-:W-:Y:S08]  /*0000*/  LDC R1, c[0x0][0x37c] ;  /* 0x0000df00ff017b82 */ /* 0x000ff00000000800 */
[----:B------:R-:W-:Y:S01]  /*0010*/  S2UR UR4, SR_CTAID.Y ;  /* 0x00000000000479c3 */ /* 0x000fe20000002600 */
[----:B------:R-:W0:Y:S07]  /*0020*/  LDCU UR5, c[0x0][0x370] ;  /* 0x00006e00ff0577ac */ /* 0x000e2e0008000800 */
[----:B------:R-:W0:Y:S08]  /*0030*/  S2UR UR6, SR_CTAID.X ;  /* 0x00000000000679c3 */ /* 0x000e300000002500 */
[----:B------:R-:W1:Y:S01]  /*0040*/  LDC R0, c[0x0][0x390] ;  /* 0x0000e400ff007b82 */ /* 0x000e620000000800 */
[----:B0-----:R-:W-:-:S06]  /*0050*/  UIMAD UR4, UR4, UR5, UR6 ;  /* 0x00000005040472a4 */ /* 0x001fcc000f8e0206 */
[----:B-1----:R-:W-:-:S13]  /*0060*/  ISETP.LE.U32.AND P0, PT, R0, UR4, PT ;  /* 0x0000000400007c0c */ /* 0x002fda000bf03070 */
[----:B------:R-:W-:Y:S05]  /*0070*/  @P0 EXIT ;  /* 0x000000000000094d */ /* 0x000fea0003800000 */
[----:B------:R-:W0:Y:S01]  /*0080*/  LDC R6, c[0x0][0x394] ;  /* 0x0000e500ff067b82 */ /* 0x000e220000000800 */
[----:B------:R-:W1:Y:S01]  /*0090*/  LDCU UR6, c[0x0][0x374] ;  /* 0x00006e80ff0677ac */ /* 0x000e620008000800 */
[----:B------:R-:W2:Y:S01]  /*00a0*/  LDCU UR7, c[0x0][0x360] ;  /* 0x00006c00ff0777ac */ /* 0x000ea20008000800 */
[----:B------:R-:W3:Y:S01]  /*00b0*/  LDCU.64 UR8, c[0x0][0x358] ;  /* 0x00006b00ff0877ac */ /* 0x000ee20008000a00 */
[----:B-1----:R-:W-:-:S04]  /*00c0*/  UIMAD UR5, UR5, UR6, URZ ;  /* 0x00000006050572a4 */ /* 0x002fc8000f8e02ff */
[----:B--2---:R-:W-:Y:S01]  /*00d0*/  UIMAD UR5, UR5, UR7, URZ ;  /* 0x00000007050572a4 */ /* 0x004fe2000f8e02ff */
[----:B0-----:R-:W-:-:S13]  /*00e0*/  ISETP.GT.U32.AND P0, PT, R6, 0x1, PT ;  /* 0x000000010600780c */ /* 0x001fda0003f04070 */
[----:B---3--:R-:W-:Y:S05]  /*00f0*/  @P0 BRA `(.L_x_0) ;  /* 0x0000000000200947 */ /* 0x008fea0003800000 */
[----:B------:R-:W0:Y:S02]  /*0100*/  LDC.64 R4, c[0x0][0x380] ;  /* 0x0000e000ff047b82 */ /* 0x000e240000000a00 */
.L_x_1:
[----:B------:R-:W-:Y:S01]  /*0110*/  IMAD R3, R6, UR4, RZ ;  /* 0x0000000406037c24 */ /* 0x000fe2000f8e02ff */
[----:B------:R-:W-:-:S03]  /*0120*/  UIADD3 UR4, UPT, UPT, UR5, UR4, URZ ;  /* 0x0000000405047290 */ /* 0x000fc6000fffe0ff */
[----:B0-----:R-:W-:-:S03]  /*0130*/  IMAD.WIDE.U32 R2, R3, 0x4, R4 ;  /* 0x0000000403027825 */ /* 0x001fc600078e0004 */
[----:B------:R-:W-:Y:S02]  /*0140*/  ISETP.LE.U32.AND P0, PT, R0, UR4, PT ;  /* 0x0000000400007c0c */ /* 0x000fe4000bf03070 */
[----:B------:R1:W-:Y:S11]  /*0150*/  STG.E desc[UR8][R2.64], RZ ;  /* 0x000000ff02007986 */ /* 0x0003f6000c101908 */
[----:B-1----:R-:W-:Y:S05]  /*0160*/  @!P0 BRA `(.L_x_1) ;  /* 0xfffffffc00e88947 */ /* 0x002fea000383ffff */
[----:B------:R-:W-:Y:S05]  /*0170*/  EXIT ;  /* 0x000000000000794d */ /* 0x000fea0003800000 */
.L_x_0:
[C---:B------:R-:W-:Y:S01]  /*0180*/  IADD3 R11, PT, PT, R6.reuse, 0x7, RZ ;  /* 0x00000007060b7810 */ /* 0x040fe20007ffe0ff */
[C---:B------:R-:W-:Y:S01]  /*0190*/  VIADD R3, R6.reuse, 0xfffffffe ;  /* 0xfffffffe06037836 */ /* 0x040fe20000000000 */
[----:B------:R-:W-:Y:S02]  /*01a0*/  IADD3 R18, PT, PT, R6, 0x3, RZ ;  /* 0x0000000306127810 */ /* 0x000fe40007ffe0ff */
[----:B------:R-:W-:Y:S02]  /*01b0*/  LOP3.LUT R0, R11, 0x7, RZ, 0xc0, !PT ;  /* 0x000000070b007812 */ /* 0x000fe400078ec0ff */
[----:B------:R-:W-:Y:S02]  /*01c0*/  LOP3.LUT R4, R18, 0x3, RZ, 0xc0, !PT ;  /* 0x0000000312047812 */ /* 0x000fe400078ec0ff */
[----:B------:R-:W-:Y:S02]  /*01d0*/  IADD3 R2, PT, PT, R0, -0x1, RZ ;  /* 0xffffffff00027810 */ /* 0x000fe40007ffe0ff */
[----:B------:R-:W-:-:S02]  /*01e0*/  IADD3 R0, PT, PT, R6, -0x1, RZ ;  /* 0xffffffff06007810 */ /* 0x000fc40007ffe0ff */
[----:B------:R-:W-:Y:S02]  /*01f0*/  ISETP.GE.U32.AND P0, PT, R3, 0x7, PT ;  /* 0x000000070300780c */ /* 0x000fe40003f06070 */
[----:B------:R-:W-:Y:S02]  /*0200*/  LOP3.LUT R6, R0, 0xfffffff8, RZ, 0xc0, !PT ;  /* 0xfffffff800067812 */ /* 0x000fe400078ec0ff */
[----:B------:R-:W-:Y:S02]  /*0210*/  ISETP.NE.AND P1, PT, R4, 0x1, PT ;  /* 0x000000010400780c */ /* 0x000fe40003f25270 */
[----:B------:R-:W-:Y:S01]  /*0220*/  ISETP.GE.U32.AND P2, PT, R2, 0x3, PT ;  /* 0x000000030200780c */ /* 0x000fe20003f46070 */
[----:B------:R-:W-:-:S12]  /*0230*/  IMAD.MOV R6, RZ, RZ, -R6 ;  /* 0x000000ffff067224 */ /* 0x000fd800078e0a06 */
.L_x_6:
[----:B01----:R-:W0:Y:S08]  /*0240*/  LDC.64 R8, c[0x0][0x390] ;  /* 0x0000e400ff087b82 */ /* 0x003e300000000a00 */
[----:B---3--:R-:W1:Y:S01]  /*0250*/  LDC.64 R2, c[0x0][0x380] ;  /* 0x0000e000ff027b82 */ /* 0x008e620000000a00 */
[----:B0-----:R-:W-:Y:S01]  /*0260*/  IMAD R7, R9, UR4, RZ ;  /* 0x0000000409077c24 */ /* 0x001fe2000f8e02ff */
[----:B------:R-:W-:-:S06]  /*0270*/  UIADD3 UR4, UPT, UPT, UR5, UR4, URZ ;  /* 0x0000000405047290 */ /* 0x000fcc000fffe0ff */
[----:B------:R-:W-:Y:S01]  /*0280*/  ISETP.LE.U32.AND P3, PT, R8, UR4, PT ;  /* 0x0000000408007c0c */ /* 0x000fe2000bf63070 */
[----:B-1----:R-:W-:-:S04]  /*0290*/  IMAD.WIDE.U32 R4, R7, 0x4, R2 ;  /* 0x0000000407047825 */ /* 0x002fc800078e0002 */
[----:B------:R-:W-:Y:S01]  /*02a0*/  HFMA2 R8, -RZ, RZ, 0, 5.9604644775390625e-08 ;  /* 0x00000001ff087431 */ /* 0x000fe200000001ff */
[----:B------:R0:W-:Y:S01]  /*02b0*/  STG.E desc[UR8][R4.64], RZ ;  /* 0x000000ff04007986 */ /* 0x0001e2000c101908 */
[----:B--2---:R-:W-:Y:S06]  /*02c0*/  @!P0 BRA `(.L_x_2) ;  /* 0x0000000000e88947 */ /* 0x004fec0003800000 */
[----:B0-----:R-:W0:Y:S01]  /*02d0*/  LDC.64 R4, c[0x0][0x388] ;  /* 0x0000e200ff047b82 */ /* 0x001e220000000a00 */
[----:B------:R-:W-:Y:S01]  /*02e0*/  MOV R8, 0x4 ;  /* 0x0000000400087802 */ /* 0x000fe20000000f00 */
[----:B------:R-:W-:Y:S01]  /*02f0*/  IMAD.MOV.U32 R19, RZ, RZ, RZ ;  /* 0x000000ffff137224 */ /* 0x000fe200078e00ff */
[----:B------:R-:W-:Y:S02]  /*0300*/  MOV R9, R7 ;  /* 0x0000000700097202 */ /* 0x000fe40000000f00 */
[----:B------:R-:W-:-:S07]  /*0310*/  MOV R10, R6 ;  /* 0x00000006000a7202 */ /* 0x000fce0000000f00 */
.L_x_3:
[----:B0-2---:R-:W-:-:S06]  /*0320*/  IMAD.WIDE.U32 R16, R9, 0x4, R4 ;  /* 0x0000000409107825 */ /* 0x005fcc00078e0004 */
[----:B------:R-:W2:Y:S01]  /*0330*/  LDG.E R16, desc[UR8][R16.64] ;  /* 0x0000000810107981 */ /* 0x000ea2000c1e1900 */
[----:B------:R-:W-:-:S04]  /*0340*/  VIADD R21, R9, 0x1 ;  /* 0x0000000109157836 */ /* 0x000fc80000000000 */
[----:B------:R-:W-:-:S04]  /*0350*/  IMAD.WIDE.U32 R12, R21, 0x4, R2 ;  /* 0x00000004150c7825 */ /* 0x000fc800078e0002 */
[----:B------:R-:W-:Y:S01]  /*0360*/  IMAD.WIDE.U32 R20, R21, 0x4, R4 ;  /* 0x0000000415147825 */ /* 0x000fe200078e0004 */
[----:B--2---:R-:W-:-:S05]  /*0370*/  IADD3 R19, PT, PT, R16, R19, RZ ;  /* 0x0000001310137210 */ /* 0x004fca0007ffe0ff */
[----:B------:R0:W-:Y:S04]  /*0380*/  STG.E desc[UR8][R12.64], R19 ;  /* 0x000000130c007986 */ /* 0x0001e8000c101908 */
[----:B------:R-:W2:Y:S01]  /*0390*/  LDG.E R20, desc[UR8][R20.64] ;  /* 0x0000000814147981 */ /* 0x000ea2000c1e1900 */
[----:B------:R-:W-:-:S05]  /*03a0*/  IADD3 R23, PT, PT, R9, 0x2, RZ ;  /* 0x0000000209177810 */ /* 0x000fca0007ffe0ff */
[----:B------:R-:W-:-:S04]  /*03b0*/  IMAD.WIDE.U32 R14, R23, 0x4, R2 ;  /* 0x00000004170e7825 */ /* 0x000fc800078e0002 */
[----:B------:R-:W-:-:S04]  /*03c0*/  IMAD.WIDE.U32 R22, R23, 0x4, R4 ;  /* 0x0000000417167825 */ /* 0x000fc800078e0004 */
[----:B--2---:R-:W-:-:S05]  /*03d0*/  IMAD.IADD R27, R19, 0x1, R20 ;  /* 0x00000001131b7824 */ /* 0x004fca00078e0214 */
[----:B------:R1:W-:Y:S04]  /*03e0*/  STG.E desc[UR8][R14.64], R27 ;  /* 0x0000001b0e007986 */ /* 0x0003e8000c101908 */
[----:B------:R-:W2:Y:S01]  /*03f0*/  LDG.E R22, desc[UR8][R22.64] ;  /* 0x0000000816167981 */ /* 0x000ea2000c1e1900 */
[----:B------:R-:W-:-:S05]  /*0400*/  IADD3 R25, PT, PT, R9, 0x3, RZ ;  /* 0x0000000309197810 */ /* 0x000fca0007ffe0ff */
[----:B------:R-:W-:-:S04]  /*0410*/  IMAD.WIDE.U32 R16, R25, 0x4, R2 ;  /* 0x0000000419107825 */ /* 0x000fc800078e0002 */
[----:B------:R-:W-:Y:S01]  /*0420*/  IMAD.WIDE.U32 R24, R25, 0x4, R4 ;  /* 0x0000000419187825 */ /* 0x000fe200078e0004 */
[----:B--2---:R-:W-:-:S05]  /*0430*/  IADD3 R29, PT, PT, R27, R22, RZ ;  /* 0x000000161b1d7210 */ /* 0x004fca0007ffe0ff */
[----:B------:R2:W-:Y:S04]  /*0440*/  STG.E desc[UR8][R16.64], R29 ;  /* 0x0000001d10007986 */ /* 0x0005e8000c101908 */
[----:B------:R-:W3:Y:S01]  /*0450*/  LDG.E R24, desc[UR8][R24.64] ;  /* 0x0000000818187981 */ /* 0x000ee2000c1e1900 */
[----:B------:R-:W-:-:S04]  /*0460*/  VIADD R21, R9, 0x4 ;  /* 0x0000000409157836 */ /* 0x000fc80000000000 */
[----:B0-----:R-:W-:-:S04]  /*0470*/  IMAD.WIDE.U32 R12, R21, 0x4, R2 ;  /* 0x00000004150c7825 */ /* 0x001fc800078e0002 */
[----:B------:R-:W-:Y:S01]  /*0480*/  IMAD.WIDE.U32 R20, R21, 0x4, R4 ;  /* 0x0000000415147825 */ /* 0x000fe200078e0004 */
[----:B---3--:R-:W-:-:S05]  /*0490*/  IADD3 R19, PT, PT, R29, R24, RZ ;  /* 0x000000181d137210 */ /* 0x008fca0007ffe0ff */
[----:B------:R0:W-:Y:S04]  /*04a0*/  STG.E desc[UR8][R12.64], R19 ;  /* 0x000000130c007986 */ /* 0x0001e8000c101908 */
[----:B------:R-:W3:Y:S01]  /*04b0*/  LDG.E R20, desc[UR8][R20.64] ;  /* 0x0000000814147981 */ /* 0x000ee2000c1e1900 */
[----:B------:R-:W-:-:S05]  /*04c0*/  IADD3 R23, PT, PT, R9, 0x5, RZ ;  /* 0x0000000509177810 */ /* 0x000fca0007ffe0ff */
[----:B-1----:R-:W-:-:S04]  /*04d0*/  IMAD.WIDE.U32 R14, R23, 0x4, R2 ;  /* 0x00000004170e7825 */ /* 0x002fc800078e0002 */
[----:B------:R-:W-:Y:S01]  /*04e0*/  IMAD.WIDE.U32 R22, R23, 0x4, R4 ;  /* 0x0000000417167825 */ /* 0x000fe200078e0004 */
[----:B---3--:R-:W-:-:S05]  /*04f0*/  IADD3 R27, PT, PT, R19, R20, RZ ;  /* 0x00000014131b7210 */ /* 0x008fca0007ffe0ff */
[----:B------:R1:W-:Y:S04]  /*0500*/  STG.E desc[UR8][R14.64], R27 ;  /* 0x0000001b0e007986 */ /* 0x0003e8000c101908 */
[----:B------:R-:W3:Y:S01]  /*0510*/  LDG.E R22, desc[UR8][R22.64] ;  /* 0x0000000816167981 */ /* 0x000ee2000c1e1900 */
[----:B------:R-:W-:-:S04]  /*0520*/  VIADD R25, R9, 0x6 ;  /* 0x0000000609197836 */ /* 0x000fc80000000000 */
[----:B--2---:R-:W-:-:S04]  /*0530*/  IMAD.WIDE.U32 R16, R25, 0x4, R2 ;  /* 0x0000000419107825 */ /* 0x004fc800078e0002 */
[----:B------:R-:W-:Y:S01]  /*0540*/  IMAD.WIDE.U32 R24, R25, 0x4, R4 ;  /* 0x0000000419187825 */ /* 0x000fe200078e0004 */
[----:B---3--:R-:W-:-:S05]  /*0550*/  IADD3 R29, PT, PT, R27, R22, RZ ;  /* 0x000000161b1d7210 */ /* 0x008fca0007ffe0ff */
[----:B------:R2:W-:Y:S04]  /*0560*/  STG.E desc[UR8][R16.64], R29 ;  /* 0x0000001d10007986 */ /* 0x0005e8000c101908 */
[----:B------:R-:W3:Y:S01]  /*0570*/  LDG.E R24, desc[UR8][R24.64] ;  /* 0x0000000818187981 */ /* 0x000ee2000c1e1900 */
[----:B0-----:R-:W-:-:S05]  /*0580*/  IADD3 R19, PT, PT, R9, 0x7, RZ ;  /* 0x0000000709137810 */ /* 0x001fca0007ffe0ff */
[----:B------:R-:W-:-:S04]  /*0590*/  IMAD.WIDE.U32 R12, R19, 0x4, R2 ;  /* 0x00000004130c7825 */ /* 0x000fc800078e0002 */
[----:B-1----:R-:W-:Y:S01]  /*05a0*/  IMAD.WIDE.U32 R14, R19, 0x4, R4 ;  /* 0x00000004130e7825 */ /* 0x002fe200078e0004 */
[----:B---3--:R-:W-:-:S05]  /*05b0*/  IADD3 R26, PT, PT, R29, R24, RZ ;  /* 0x000000181d1a7210 */ /* 0x008fca0007ffe0ff */
[----:B------:R2:W-:Y:S04]  /*05c0*/  STG.E desc[UR8][R12.64], R26 ;  /* 0x0000001a0c007986 */ /* 0x0005e8000c101908 */
[----:B------:R-:W3:Y:S01]  /*05d0*/  LDG.E R15, desc[UR8][R14.64] ;  /* 0x000000080e0f7981 */ /* 0x000ee2000c1e1900 */
[----:B------:R-:W-:Y:S01]  /*05e0*/  IADD3 R10, PT, PT, R10, 0x8, RZ ;  /* 0x000000080a0a7810 */ /* 0x000fe20007ffe0ff */
[----:B------:R-:W-:Y:S01]  /*05f0*/  VIADD R9, R9, 0x8 ;  /* 0x0000000809097836 */ /* 0x000fe20000000000 */
[----:B------:R-:W-:Y:S02]  /*0600*/  IADD3 R8, PT, PT, R8, 0x8, RZ ;  /* 0x0000000808087810 */ /* 0x000fe40007ffe0ff */
[----:B------:R-:W-:Y:S01]  /*0610*/  ISETP.NE.AND P4, PT, R10, RZ, PT ;  /* 0x000000ff0a00720c */ /* 0x000fe20003f85270 */
[----:B------:R-:W-:Y:S01]  /*0620*/  IMAD.WIDE.U32 R20, R9, 0x4, R2 ;  /* 0x0000000409147825 */ /* 0x000fe200078e0002 */
[----:B---3--:R-:W-:-:S05]  /*0630*/  IADD3 R19, PT, PT, R26, R15, RZ ;  /* 0x0000000f1a137210 */ /* 0x008fca0007ffe0ff */
[----:B------:R2:W-:Y:S06]  /*0640*/  STG.E desc[UR8][R20.64], R19 ;  /* 0x0000001314007986 */ /* 0x0005ec000c101908 */
[----:B------:R-:W-:Y:S05]  /*0650*/  @P4 BRA `(.L_x_3) ;  /* 0xfffffffc00304947 */ /* 0x000fea000383ffff */
[----:B------:R-:W-:-:S07]  /*0660*/  VIADD R8, R8, 0xfffffffd ;  /* 0xfffffffd08087836 */ /* 0x000fce0000000000 */
.L_x_2:
[----:B------:R-:W-:-:S13]  /*0670*/  LOP3.LUT P4, RZ, R0, 0x7, RZ, 0xc0, !PT ;  /* 0x0000000700ff7812 */ /* 0x000fda000788c0ff */
[----:B------:R-:W-:Y:S05]  /*0680*/  @!P4 BRA `(.L_x_4) ;  /* 0x0000000000f0c947 */ /* 0x000fea0003800000 */
[----:B------:R-:W-:Y:S01]  /*0690*/  LOP3.LUT P4, RZ, R11, 0x3, RZ, 0xc0, !PT ;  /* 0x000000030bff7812 */ /* 0x000fe2000788c0ff */
[----:B------:R-:W-:-:S12]  /*06a0*/  @!P2 BRA `(.L_x_5) ;  /* 0x000000000074a947 */ /* 0x000fd80003800000 */
[----:B0-----:R-:W0:Y:S01]  /*06b0*/  LDC.64 R4, c[0x0][0x388] ;  /* 0x0000e200ff047b82 */ /* 0x001e220000000a00 */
[----:B------:R-:W-:-:S04]  /*06c0*/  IADD3 R9, PT, PT, R7, R8, RZ ;  /* 0x0000000807097210 */ /* 0x000fc80007ffe0ff */
[----:B------:R-:W-:-:S05]  /*06d0*/  IADD3 R15, PT, PT, R9, -0x1, RZ ;  /* 0xffffffff090f7810 */ /* 0x000fca0007ffe0ff */
[----:B--2---:R-:W-:-:S06]  /*06e0*/  IMAD.WIDE.U32 R16, R15, 0x4, R2 ;  /* 0x000000040f107825 */ /* 0x004fcc00078e0002 */
[----:B------:R-:W2:Y:S01]  /*06f0*/  LDG.E R17, desc[UR8][R16.64] ;  /* 0x0000000810117981 */ /* 0x000ea2000c1e1900 */
[----:B0-----:R-:W-:-:S06]  /*0700*/  IMAD.WIDE.U32 R14, R15, 0x4, R4 ;  /* 0x000000040f0e7825 */ /* 0x001fcc00078e0004 */
[----:B------:R-:W2:Y:S01]  /*0710*/  LDG.E R14, desc[UR8][R14.64] ;  /* 0x000000080e0e7981 */ /* 0x000ea2000c1e1900 */
[----:B------:R-:W-:-:S04]  /*0720*/  IMAD.WIDE.U32 R20, R9, 0x4, R2 ;  /* 0x0000000409147825 */ /* 0x000fc800078e0002 */
[----:B------:R-:W-:Y:S01]  /*0730*/  IMAD.WIDE.U32 R22, R9, 0x4, R4 ;  /* 0x0000000409167825 */ /* 0x000fe200078e0004 */
[----:B--2---:R-:W-:-:S05]  /*0740*/  IADD3 R19, PT, PT, R14, R17, RZ ;  /* 0x000000110e137210 */ /* 0x004fca0007ffe0ff */
[----:B------:R1:W-:Y:S04]  /*0750*/  STG.E desc[UR8][R20.64], R19 ;  /* 0x0000001314007986 */ /* 0x0003e8000c101908 */
        /* <DEDUP_REMOVED lines=9> */
[----:B------:R-:W-:Y:S01]  /*07f0*/  IMAD.WIDE.U32 R4, R17, 0x4, R4 ;  /* 0x0000000411047825 */ /* 0x000fe200078e0004 */
[----:B--2---:R-:W-:-:S05]  /*0800*/  IADD3 R29, PT, PT, R27, R24, RZ ;  /* 0x000000181b1d7210 */ /* 0x004fca0007ffe0ff */
[----:B------:R1:W-:Y:S04]  /*0810*/  STG.E desc[UR8][R14.64], R29 ;  /* 0x0000001d0e007986 */ /* 0x0003e8000c101908 */
[----:B------:R-:W2:Y:S01]  /*0820*/  LDG.E R4, desc[UR8][R4.64] ;  /* 0x0000000804047981 */ /* 0x000ea2000c1e1900 */
[----:B------:R-:W-:-:S04]  /*0830*/  VIADD R17, R9, 0x3 ;  /* 0x0000000309117836 */ /* 0x000fc80000000000 */
[----:B------:R-:W-:Y:S01]  /*0840*/  IMAD.WIDE.U32 R16, R17, 0x4, R2 ;  /* 0x0000000411107825 */ /* 0x000fe200078e0002 */
[----:B------:R-:W-:Y:S02]  /*0850*/  IADD3 R8, PT, PT, R8, 0x4, RZ ;  /* 0x0000000408087810 */ /* 0x000fe40007ffe0ff */
[----:B--2---:R-:W-:-:S05]  /*0860*/  IADD3 R9, PT, PT, R29, R4, RZ ;  /* 0x000000041d097210 */ /* 0x004fca0007ffe0ff */
[----:B------:R1:W-:Y:S02]  /*0870*/  STG.E desc[UR8][R16.64], R9 ;  /* 0x0000000910007986 */ /* 0x0003e4000c101908 */
.L_x_5:
[----:B------:R-:W-:Y:S05]  /*0880*/  @!P4 BRA `(.L_x_4) ;  /* 0x000000000070c947 */ /* 0x000fea0003800000 */
[----:B0-----:R-:W0:Y:S01]  /*0890*/  @P1 LDC.64 R4, c[0x0][0x388] ;  /* 0x0000e200ff041b82 */ /* 0x001e220000000a00 */
[----:B-1----:R-:W-:-:S05]  /*08a0*/  @P1 IADD3 R9, PT, PT, R7, R8, RZ ;  /* 0x0000000807091210 */ /* 0x002fca0007ffe0ff */
[----:B--2---:R-:W-:-:S04]  /*08b0*/  @P1 VIADD R13, R9, 0xffffffff ;  /* 0xffffffff090d1836 */ /* 0x004fc80000000000 */
[----:B------:R-:W-:-:S06]  /*08c0*/  @P1 IMAD.WIDE.U32 R14, R13, 0x4, R2 ;  /* 0x000000040d0e1825 */ /* 0x000fcc00078e0002 */
[----:B------:R-:W2:Y:S01]  /*08d0*/  @P1 LDG.E R15, desc[UR8][R14.64] ;  /* 0x000000080e0f1981 */ /* 0x000ea2000c1e1900 */
[----:B0-----:R-:W-:-:S06]  /*08e0*/  @P1 IMAD.WIDE.U32 R12, R13, 0x4, R4 ;  /* 0x000000040d0c1825 */ /* 0x001fcc00078e0004 */
[----:B------:R-:W2:Y:S01]  /*08f0*/  @P1 LDG.E R12, desc[UR8][R12.64] ;  /* 0x000000080c0c1981 */ /* 0x000ea2000c1e1900 */
[----:B------:R-:W-:-:S04]  /*0900*/  @P1 IMAD.WIDE.U32 R16, R9, 0x4, R2 ;  /* 0x0000000409101825 */ /* 0x000fc800078e0002 */
[----:B------:R-:W-:Y:S01]  /*0910*/  @P1 IMAD.WIDE.U32 R20, R9, 0x4, R4 ;  /* 0x0000000409141825 */ /* 0x000fe200078e0004 */
[----:B------:R-:W-:Y:S02]  /*0920*/  LOP3.LUT P4, RZ, R18, 0x1, RZ, 0xc0, !PT ;  /* 0x0000000112ff7812 */ /* 0x000fe4000788c0ff */
[----:B------:R-:W-:-:S11]  /*0930*/  @P1 IADD3 R8, PT, PT, R8, 0x2, RZ ;  /* 0x0000000208081810 */ /* 0x000fd60007ffe0ff */
[----:B------:R-:W0:Y:S01]  /*0940*/  @P4 LDC.64 R4, c[0x0][0x388] ;  /* 0x0000e200ff044b82 */ /* 0x000e220000000a00 */
[----:B--2---:R-:W-:-:S05]  /*0950*/  @P1 IADD3 R19, PT, PT, R12, R15, RZ ;  /* 0x0000000f0c131210 */ /* 0x004fca0007ffe0ff */
[----:B------:R3:W-:Y:S04]  /*0960*/  @P1 STG.E desc[UR8][R16.64], R19 ;  /* 0x0000001310001986 */ /* 0x0007e8000c101908 */
[----:B------:R-:W2:Y:S01]  /*0970*/  @P1 LDG.E R20, desc[UR8][R20.64] ;  /* 0x0000000814141981 */ /* 0x000ea2000c1e1900 */
[----:B------:R-:W-:Y:S01]  /*0980*/  @P4 IADD3 R23, PT, PT, R7, R8, RZ ;  /* 0x0000000807174210 */ /* 0x000fe20007ffe0ff */
[----:B------:R-:W-:-:S03]  /*0990*/  @P1 VIADD R9, R9, 0x1 ;  /* 0x0000000109091836 */ /* 0x000fc60000000000 */
[----:B------:R-:W-:Y:S01]  /*09a0*/  @P4 IADD3 R15, PT, PT, R23, -0x1, RZ ;  /* 0xffffffff170f4810 */ /* 0x000fe20007ffe0ff */
[----:B------:R-:W-:-:S04]  /*09b0*/  @P1 IMAD.WIDE.U32 R12, R9, 0x4, R2 ;  /* 0x00000004090c1825 */ /* 0x000fc800078e0002 */
[----:B------:R-:W-:-:S04]  /*09c0*/  @P4 IMAD.WIDE.U32 R8, R15, 0x4, R2 ;  /* 0x000000040f084825 */ /* 0x000fc800078e0002 */
[----:B0-----:R-:W-:Y:S01]  /*09d0*/  @P4 IMAD.WIDE.U32 R4, R15, 0x4, R4 ;  /* 0x000000040f044825 */ /* 0x001fe200078e0004 */
[----:B--2---:R-:W-:-:S05]  /*09e0*/  @P1 IADD3 R7, PT, PT, R19, R20, RZ ;  /* 0x0000001413071210 */ /* 0x004fca0007ffe0ff */
[----:B------:R3:W-:Y:S04]  /*09f0*/  @P1 STG.E desc[UR8][R12.64], R7 ;  /* 0x000000070c001986 */ /* 0x0007e8000c101908 */
[----:B------:R-:W2:Y:S04]  /*0a00*/  @P4 LDG.E R9, desc[UR8][R8.64] ;  /* 0x0000000808094981 */ /* 0x000ea8000c1e1900 */
[----:B------:R-:W2:Y:S01]  /*0a10*/  @P4 LDG.E R4, desc[UR8][R4.64] ;  /* 0x0000000804044981 */ /* 0x000ea2000c1e1900 */
[----:B------:R-:W-:Y:S01]  /*0a20*/  @P4 IMAD.WIDE.U32 R2, R23, 0x4, R2 ;  /* 0x0000000417024825 */ /* 0x000fe200078e0002 */
[----:B--2---:R-:W-:-:S05]  /*0a30*/  @P4 IADD3 R15, PT, PT, R4, R9, RZ ;  /* 0x00000009040f4210 */ /* 0x004fca0007ffe0ff */
[----:B------:R3:W-:Y:S02]  /*0a40*/  @P4 STG.E desc[UR8][R2.64], R15 ;  /* 0x0000000f02004986 */ /* 0x0007e4000c101908 */
.L_x_4:
[----:B------:R-:W-:Y:S05]  /*0a50*/  @!P3 BRA `(.L_x_6) ;  /* 0xfffffff400f8b947 */ /* 0x000fea000383ffff */
[----:B------:R-:W-:Y:S05]  /*0a60*/  EXIT ;  /* 0x000000000000794d */ /* 0x000fea0003800000 */
.L_x_7:
[----:B------:R-:W-:-:S00]  /*0a70*/  BRA `(.L_x_7) ;  /* 0xfffffffc00fc7947 */ /* 0x000fc0000383ffff */
[----:B------:R-:W-:-:S00]  /*0a80*/  NOP ;  /* 0x0000000000007918 */ /* 0x000fc00000000000 */
[----:B------:R-:W-:-:S00]  /*0a90*/  NOP ;  /* 0x0000000000007918 */ /* 0x000fc00000000000 */
[----:B------:R-:W-:-:S00]  /*0aa0*/  NOP ;  /* 0x0000000000007918 */ /* 0x000fc00000000000 */
[----:B------:R-:W-:-:S00]  /*0ab0*/  NOP ;  /* 0x0000000000007918 */ /* 0x000fc00000000000 */
[----:B------:R-:W-:-:S00]  /*0ac0*/  NOP ;  /* 0x0000000000007918 */ /* 0x000fc00000000000 */
[----:B------:R-:W-:-:S00]  /*0ad0*/  NOP ;  /* 0x0000000000007918 */ /* 0x000fc00000000000 */
[----:B------:R-:W-:-:S00]  /*0ae0*/  NOP ;  /* 0x0000000000007918 */ /* 0x000fc00000000000 */
[----:B------:R-:W-:-:S00]  /*0af0*/  NOP ;  /* 0x0000000000007918 */ /* 0x000fc00000000000 */
.L_x_16:


//--------------------- .text._Z20scanExclusiveKernel1PjS_j --------------------------
	.section	.text._Z20scanExclusiveKernel1PjS_j,"ax",@progbits
	.align	128
        .global         _Z20scanExclusiveKernel1PjS_j
        .type           _Z20scanExclusiveKernel1PjS_j,@function
        .size           _Z20scanExclusiveKernel1PjS_j,(.L_x_17 - _Z20scanExclusiveKernel1PjS_j)
        .other          _Z20scanExclusiveKernel1PjS_j,@"STO_CUDA_ENTRY STV_DEFAULT"
_Z20scanExclusiveKernel1PjS_j:
.text._Z20scanExclusiveKernel1PjS_j:
[----:B------:R-:W-:Y:S01]  /*0000*/  LDC R1, c[0x0][0x37c] ;  /* 0x0000df00ff017b82 */ /* 0x000fe20000000800 */
[----:B------:R-:W0:Y:S07]  /*0010*/  S2R R7, SR_TID.X ;  /* 0x0000000000077919 */ /* 0x000e2e0000002100 */
[----:B------:R-:W0:Y:S08]  /*0020*/  S2UR UR4, SR_CTAID.X ;  /* 0x00000000000479c3 */ /* 0x000e300000002500 */
[----:B------:R-:W0:Y:S01]  /*0030*/  LDC R0, c[0x0][0x360] ;  /* 0x0000d800ff007b82 */ /* 0x000e220000000800 */
[----:B------:R-:W1:Y:S07]  /*0040*/  LDCU UR5, c[0x0][0x370] ;  /* 0x00006e00ff0577ac */ /* 0x000e6e0008000800 */
[----:B------:R-:W2:Y:S01]  /*0050*/  LDC R6, c[0x0][0x390] ;  /* 0x0000e400ff067b82 */ /* 0x000ea20000000800 */
[----:B0-----:R-:W-:-:S02]  /*0060*/  IMAD R7, R0, UR4, R7 ;  /* 0x0000000400077c24 */ /* 0x001fc4000f8e0207 */
[----:B-1----:R-:W-:-:S03]  /*0070*/  IMAD R0, R0, UR5, RZ ;  /* 0x0000000500007c24 */ /* 0x002fc6000f8e02ff */
[----:B--2---:R-:W-:-:S13]  /*0080*/  ISETP.GE.U32.AND P0, PT, R7, R6, PT ;  /* 0x000000060700720c */ /* 0x004fda0003f06070 */
[----:B------:R-:W-:Y:S05]  /*0090*/  @P0 EXIT ;  /* 0x000000000000094d */ /* 0x000fea0003800000 */
[----:B------:R-:W-:Y:S01]  /*00a0*/  ISETP.GT.U32.AND P0, PT, R6, 0x1, PT ;  /* 0x000000010600780c */ /* 0x000fe20003f04070 */
[----:B------:R-:W0:-:S12]  /*00b0*/  LDCU.64 UR4, c[0x0][0x358] ;  /* 0x00006b00ff0477ac */ /* 0x000e180008000a00 */
[----:B------:R-:W-:Y:S05]  /*00c0*/  @P0 BRA `(.L_x_8) ;  /* 0x0000000000200947 */ /* 0x000fea0003800000 */
[----:B------:R-:W1:Y:S02]  /*00d0*/  LDC.64 R4, c[0x0][0x380] ;  /* 0x0000e000ff047b82 */ /* 0x000e640000000a00 */
.L_x_9:
[----:B-1----:R-:W-:Y:S01]  /*00e0*/  IMAD.WIDE.U32 R2, R7, 0x4, R4 ;  /* 0x0000000407027825 */ /* 0x002fe200078e0004 */
[----:B------:R-:W-:-:S04]  /*00f0*/  IADD3 R7, PT, PT, R0, R7, RZ ;  /* 0x0000000700077210 */ /* 0x000fc80007ffe0ff */
[----:B0-----:R2:W-:Y:S01]  /*0100*/  STG.E desc[UR4][R2.64], RZ ;  /* 0x000000ff02007986 */ /* 0x0015e2000c101904 */
[----:B------:R-:W-:Y:S01]  /*0110*/  ISETP.GE.U32.AND P0, PT, R7, R6, PT ;  /* 0x000000060700720c */ /* 0x000fe20003f06070 */
[----:B------:R-:W-:-:S12]  /*0120*/  HFMA2 R7, -RZ, RZ, 0, 0 ;  /* 0x00000000ff077431 */ /* 0x000fd800000001ff */
[----:B--2---:R-:W-:Y:S05]  /*0130*/  @!P0 BRA `(.L_x_9) ;  /* 0xfffffffc00e88947 */ /* 0x004fea000383ffff */
[----:B------:R-:W-:Y:S05]  /*0140*/  EXIT ;  /* 0x000000000000794d */ /* 0x000fea0003800000 */
.L_x_8:
[C---:B------:R-:W-:Y:S01]  /*0150*/  VIADD R13, R6.reuse, 0x7 ;  /* 0x00000007060d7836 */ /* 0x040fe20000000000 */
[C---:B------:R-:W-:Y:S02]  /*0160*/  IADD3 R24, PT, PT, R6.reuse, 0x3, RZ ;  /* 0x0000000306187810 */ /* 0x040fe40007ffe0ff */
[C---:B------:R-:W-:Y:S02]  /*0170*/  IADD3 R3, PT, PT, R6.reuse, -0x2, RZ ;  /* 0xfffffffe06037810 */ /* 0x040fe40007ffe0ff */
[----:B------:R-:W-:Y:S02]  /*0180*/  LOP3.LUT R2, R13, 0x7, RZ, 0xc0, !PT ;  /* 0x000000070d027812 */ /* 0x000fe400078ec0ff */
[----:B------:R-:W-:Y:S02]  /*0190*/  IADD3 R6, PT, PT, R6, -0x1, RZ ;  /* 0xffffffff06067810 */ /* 0x000fe40007ffe0ff */
[----:B------:R-:W-:Y:S01]  /*01a0*/  LOP3.LUT R4, R24, 0x3, RZ, 0xc0, !PT ;  /* 0x0000000318047812 */ /* 0x000fe200078ec0ff */
[----:B------:R-:W-:Y:S01]  /*01b0*/  VIADD R2, R2, 0xffffffff ;  /* 0xffffffff02027836 */ /* 0x000fe20000000000 */
[----:B------:R-:W-:-:S02]  /*01c0*/  LOP3.LUT R8, R6, 0xfffffff8, RZ, 0xc0, !PT ;  /* 0xfffffff806087812 */ /* 0x000fc400078ec0ff */
[----:B------:R-:W-:Y:S02]  /*01d0*/  ISETP.GE.U32.AND P0, PT, R3, 0x7, PT ;  /* 0x000000070300780c */ /* 0x000fe40003f06070 */
[----:B------:R-:W-:Y:S02]  /*01e0*/  ISETP.NE.AND P1, PT, R4, 0x1, PT ;  /* 0x000000010400780c */ /* 0x000fe40003f25270 */
[----:B------:R-:W-:Y:S02]  /*01f0*/  ISETP.GE.U32.AND P2, PT, R2, 0x3, PT ;  /* 0x000000030200780c */ /* 0x000fe40003f46070 */
[----:B------:R-:W-:-:S11]  /*0200*/  IADD3 R8, PT, PT, -R8, RZ, RZ ;  /* 0x000000ff08087210 */ /* 0x000fd60007ffe1ff */
.L_x_14:
[----:B-1-3--:R-:W1:Y:S01]  /*0210*/  LDC.64 R2, c[0x0][0x380] ;  /* 0x0000e000ff027b82 */ /* 0x00ae620000000a00 */
[----:B--2---:R-:W2:Y:S01]  /*0220*/  LDCU UR6, c[0x0][0x390] ;  /* 0x00007200ff0677ac */ /* 0x004ea20008000800 */
[----:B------:R-:W-:Y:S01]  /*0230*/  MOV R10, 0x1 ;  /* 0x00000001000a7802 */ /* 0x000fe20000000f00 */
[C---:B--2---:R-:W-:Y:S02]  /*0240*/  IMAD R9, R7.reuse, UR6, RZ ;  /* 0x0000000607097c24 */ /* 0x044fe4000f8e02ff */
[----:B01----:R-:W-:-:S04]  /*0250*/  IMAD.WIDE.U32 R4, R7, 0x4, R2 ;  /* 0x0000000407047825 */ /* 0x003fc800078e0002 */
[----:B------:R-:W-:Y:S01]  /*0260*/  IMAD.IADD R7, R0, 0x1, R7 ;  /* 0x0000000100077824 */ /* 0x000fe200078e0207 */
[----:B0-----:R0:W-:Y:S04]  /*0270*/  STG.E desc[UR4][R4.64], RZ ;  /* 0x000000ff04007986 */ /* 0x0011e8000c101904 */
[----:B------:R-:W-:Y:S01]  /*0280*/  ISETP.GE.U32.AND P3, PT, R7, UR6, PT ;  /* 0x0000000607007c0c */ /* 0x000fe2000bf66070 */
[----:B------:R-:W-:-:S12]  /*0290*/  @!P0 BRA `(.L_x_10) ;  /* 0x0000000000ec8947 */ /* 0x000fd80003800000 */
[----:B------:R-:W-:Y:S01]  /*02a0*/  IMAD.WIDE.U32 R14, R9, 0x4, R2 ;  /* 0x00000004090e7825 */ /* 0x000fe200078e0002 */
[----:B0-----:R-:W0:Y:S04]  /*02b0*/  LDC.64 R4, c[0x0][0x388] ;  /* 0x0000e200ff047b82 */ /* 0x001e280000000a00 */
[----:B------:R1:W5:Y:S01]  /*02c0*/  LDG.E R25, desc[UR4][R14.64] ;  /* 0x000000040e197981 */ /* 0x000362000c1e1900 */
[----:B------:R-:W-:Y:S02]  /*02d0*/  HFMA2 R10, -RZ, RZ, 0, 2.384185791015625e-07 ;  /* 0x00000004ff0a7431 */ /* 0x000fe400000001ff */
[----:B------:R-:W-:Y:S01]  /*02e0*/  IMAD.MOV.U32 R11, RZ, RZ, R9 ;  /* 0x000000ffff0b7224 */ /* 0x000fe200078e0009 */
[----:B------:R-:W-:-:S07]  /*02f0*/  MOV R12, R8 ;  /* 0x00000008000c7202 */ /* 0x000fce0000000f00 */
.L_x_11:
[----:B0-2---:R-:W-:-:S06]  /*0300*/  IMAD.WIDE.U32 R22, R11, 0x4, R4 ;  /* 0x000000040b167825 */ /* 0x005fcc00078e0004 */
[----:B------:R-:W2:Y:S01]  /*0310*/  LDG.E R22, desc[UR4][R22.64] ;  /* 0x0000000416167981 */ /* 0x000ea2000c1e1900 */
[----:B------:R-:W-:-:S05]  /*0320*/  IADD3 R17, PT, PT, R11, 0x1, RZ ;  /* 0x000000010b117810 */ /* 0x000fca0007ffe0ff */
[----:B-1----:R-:W-:-:S04]  /*0330*/  IMAD.WIDE.U32 R14, R17, 0x4, R2 ;  /* 0x00000004110e7825 */ /* 0x002fc800078e0002 */
[----:B------:R-:W-:Y:S01]  /*0340*/  IMAD.WIDE.U32 R16, R17, 0x4, R4 ;  /* 0x0000000411107825 */ /* 0x000fe200078e0004 */
[----:B--2--5:R-:W-:-:S05]  /*0350*/  IADD3 R25, PT, PT, R22, R25, RZ ;  /* 0x0000001916197210 */ /* 0x024fca0007ffe0ff */
        /* <DEDUP_REMOVED lines=10> */
[----:B0-----:R-:W-:Y:S01]  /*0400*/  IMAD.WIDE.U32 R14, R29, 0x4, R4 ;  /* 0x000000041d0e7825 */ /* 0x001fe200078e0004 */
[----:B--2---:R-:W-:-:S05]  /*0410*/  IADD3 R26, PT, PT, R27, R20, RZ ;  /* 0x000000141b1a7210 */ /* 0x004fca0007ffe0ff */
[----:B------:R0:W-:Y:S04]  /*0420*/  STG.E desc[UR4][R22.64], R26 ;  /* 0x0000001a16007986 */ /* 0x0001e8000c101904 */
[----:B------:R-:W2:Y:S01]  /*0430*/  LDG.E R15, desc[UR4][R14.64] ;  /* 0x000000040e0f7981 */ /* 0x000ea2000c1e1900 */
[----:B------:R-:W-:-:S04]  /*0440*/  VIADD R25, R11, 0x4 ;  /* 0x000000040b197836 */ /* 0x000fc80000000000 */
[----:B------:R-:W-:-:S04]  /*0450*/  IMAD.WIDE.U32 R16, R25, 0x4, R2 ;  /* 0x0000000419107825 */ /* 0x000fc800078e0002 */
[----:B-1----:R-:W-:Y:S01]  /*0460*/  IMAD.WIDE.U32 R18, R25, 0x4, R4 ;  /* 0x0000000419127825 */ /* 0x002fe200078e0004 */
        /* <DEDUP_REMOVED lines=14> */
[----:B------:R-:W3:Y:S01]  /*0550*/  LDG.E R17, desc[UR4][R16.64] ;  /* 0x0000000410117981 */ /* 0x000ee2000c1e1900 */
[----:B------:R-:W-:-:S05]  /*0560*/  IADD3 R25, PT, PT, R11, 0x7, RZ ;  /* 0x000000070b197810 */ /* 0x000fca0007ffe0ff */
[----:B------:R-:W-:-:S04]  /*0570*/  IMAD.WIDE.U32 R18, R25, 0x4, R2 ;  /* 0x0000000419127825 */ /* 0x000fc800078e0002 */
[----:B0-----:R-:W-:Y:S01]  /*0580*/  IMAD.WIDE.U32 R20, R25, 0x4, R4 ;  /* 0x0000000419147825 */ /* 0x001fe200078e0004 */
[----:B---3--:R-:W-:-:S05]  /*0590*/  IADD3 R29, PT, PT, R26, R17, RZ ;  /* 0x000000111a1d7210 */ /* 0x008fca0007ffe0ff */
[----:B------:R2:W-:Y:S04]  /*05a0*/  STG.E desc[UR4][R18.64], R29 ;  /* 0x0000001d12007986 */ /* 0x0005e8000c101904 */
[----:B------:R-:W3:Y:S01]  /*05b0*/  LDG.E R20, desc[UR4][R20.64] ;  /* 0x0000000414147981 */ /* 0x000ee2000c1e1900 */
[----:B------:R-:W-:Y:S01]  /*05c0*/  VIADD R11, R11, 0x8 ;  /* 0x000000080b0b7836 */ /* 0x000fe20000000000 */
[----:B------:R-:W-:Y:S02]  /*05d0*/  IADD3 R12, PT, PT, R12, 0x8, RZ ;  /* 0x000000080c0c7810 */ /* 0x000fe40007ffe0ff */
[----:B------:R-:W-:Y:S01]  /*05e0*/  IADD3 R10, PT, PT, R10, 0x8, RZ ;  /* 0x000000080a0a7810 */ /* 0x000fe20007ffe0ff */
[----:B------:R-:W-:Y:S01]  /*05f0*/  IMAD.WIDE.U32 R22, R11, 0x4, R2 ;  /* 0x000000040b167825 */ /* 0x000fe200078e0002 */
[----:B------:R-:W-:-:S02]  /*0600*/  ISETP.NE.AND P4, PT, R12, RZ, PT ;  /* 0x000000ff0c00720c */ /* 0x000fc40003f85270 */
[----:B---3--:R-:W-:-:S05]  /*0610*/  IADD3 R25, PT, PT, R29, R20, RZ ;  /* 0x000000141d197210 */ /* 0x008fca0007ffe0ff */
[----:B------:R2:W-:Y:S06]  /*0620*/  STG.E desc[UR4][R22.64], R25 ;  /* 0x0000001916007986 */ /* 0x0005ec000c101904 */
[----:B------:R-:W-:Y:S05]  /*0630*/  @P4 BRA `(.L_x_11) ;  /* 0xfffffffc00304947 */ /* 0x000fea000383ffff */
[----:B------:R-:W-:-:S07]  /*0640*/  VIADD R10, R10, 0xfffffffd ;  /* 0xfffffffd0a0a7836 */ /* 0x000fce0000000000 */
.L_x_10:
[----:B------:R-:W-:-:S13]  /*0650*/  LOP3.LUT P4, RZ, R6, 0x7, RZ, 0xc0, !PT ;  /* 0x0000000706ff7812 */ /* 0x000fda000788c0ff */
[----:B------:R-:W-:Y:S05]  /*0660*/  @!P4 BRA `(.L_x_12) ;  /* 0x0000000000f0c947 */ /* 0x000fea0003800000 */
[----:B------:R-:W-:Y:S01]  /*0670*/  LOP3.LUT P4, RZ, R13, 0x3, RZ, 0xc0, !PT ;  /* 0x000000030dff7812 */ /* 0x000fe2000788c0ff */
[----:B------:R-:W-:-:S12]  /*0680*/  @!P2 BRA `(.L_x_13) ;  /* 0x000000000074a947 */ /* 0x000fd80003800000 */
[----:B0-----:R-:W0:Y:S01]  /*0690*/  LDC.64 R4, c[0x0][0x388] ;  /* 0x0000e200ff047b82 */ /* 0x001e220000000a00 */
[----:B------:R-:W-:-:S04]  /*06a0*/  IADD3 R11, PT, PT, R9, R10, RZ ;  /* 0x0000000a090b7210 */ /* 0x000fc80007ffe0ff */
[----:B--2---:R-:W-:-:S05]  /*06b0*/  IADD3 R19, PT, PT, R11, -0x1, RZ ;  /* 0xffffffff0b137810 */ /* 0x004fca0007ffe0ff */
[----:B------:R-:W-:-:S06]  /*06c0*/  IMAD.WIDE.U32 R20, R19, 0x4, R2 ;  /* 0x0000000413147825 */ /* 0x000fcc00078e0002 */
        /* <DEDUP_REMOVED lines=20> */
[----:B0-----:R-:W-:-:S04]  /*0810*/  VIADD R15, R11, 0x3 ;  /* 0x000000030b0f7836 */ /* 0x001fc80000000000 */
[----:B------:R-:W-:Y:S01]  /*0820*/  IMAD.WIDE.U32 R14, R15, 0x4, R2 ;  /* 0x000000040f0e7825 */ /* 0x000fe200078e0002 */
[----:B------:R-:W-:Y:S02]  /*0830*/  IADD3 R10, PT, PT, R10, 0x4, RZ ;  /* 0x000000040a0a7810 */ /* 0x000fe40007ffe0ff */
[----:B--2---:R-:W-:-:S05]  /*0840*/  IADD3 R11, PT, PT, R12, R5, RZ ;  /* 0x000000050c0b7210 */ /* 0x004fca0007ffe0ff */
[----:B------:R1:W-:Y:S02]  /*0850*/  STG.E desc[UR4][R14.64], R11 ;  /* 0x0000000b0e007986 */ /* 0x0003e4000c101904 */
.L_x_13:
[----:B------:R-:W-:Y:S05]  /*0860*/  @!P4 BRA `(.L_x_12) ;  /* 0x000000000070c947 */ /* 0x000fea0003800000 */
[----:B0-----:R-:W0:Y:S01]  /*0870*/  @P1 LDC.64 R4, c[0x0][0x388] ;  /* 0x0000e200ff041b82 */ /* 0x001e220000000a00 */
[----:B-1----:R-:W-:-:S05]  /*0880*/  @P1 IADD3 R11, PT, PT, R9, R10, RZ ;  /* 0x0000000a090b1210 */ /* 0x002fca0007ffe0ff */
[----:B------:R-:W-:-:S04]  /*0890*/  @P1 VIADD R17, R11, 0xffffffff ;  /* 0xffffffff0b111836 */ /* 0x000fc80000000000 */
[----:B--2---:R-:W-:-:S06]  /*08a0*/  @P1 IMAD.WIDE.U32 R18, R17, 0x4, R2 ;  /* 0x0000000411121825 */ /* 0x004fcc00078e0002 */
        /* <DEDUP_REMOVED lines=19> */
[----:B------:R-:W1:Y:S04]  /*09e0*/  @P4 LDG.E R11, desc[UR4][R10.64] ;  /* 0x000000040a0b4981 */ /* 0x000e68000c1e1900 */
[----:B------:R-:W1:Y:S01]  /*09f0*/  @P4 LDG.E R4, desc[UR4][R4.64] ;  /* 0x0000000404044981 */ /* 0x000e62000c1e1900 */
[----:B------:R-:W-:Y:S01]  /*0a00*/  @P4 IMAD.WIDE.U32 R2, R25, 0x4, R2 ;  /* 0x0000000419024825 */ /* 0x000fe200078e0002 */
[----:B-1----:R-:W-:-:S05]  /*0a10*/  @P4 IADD3 R15, PT, PT, R4, R11, RZ ;  /* 0x0000000b040f4210 */ /* 0x002fca0007ffe0ff */
[----:B------:R3:W-:Y:S02]  /*0a20*/  @P4 STG.E desc[UR4][R2.64], R15 ;  /* 0x0000000f02004986 */ /* 0x0007e4000c101904 */
.L_x_12:
[----:B------:R-:W-:Y:S05]  /*0a30*/  @!P3 BRA `(.L_x_14) ;  /* 0xfffffff400f4b947 */ /* 0x000fea000383ffff */
[----:B------:R-:W-:Y:S05]  /*0a40*/  EXIT ;  /* 0x000000000000794d */ /* 0x000fea0003800000 */
.L_x_15:
        /* <DEDUP_REMOVED lines=11> */
.L_x_17:


//--------------------- .nv.shared.reserved.0     --------------------------
	.section	.nv.shared.reserved.0,"aw",@nobits
	.weak		__nv_reservedSMEM_offset_0_alias
	.size		__nv_reservedSMEM_offset_0_alias, 0, 64
	.other		__nv_reservedSMEM_offset_0_alias,@"STO_CUDA_RESERVED_SHARED STV_DEFAULT"
__nv_reservedSMEM_offset_0_alias:
	.zero		0
	.zero		64


//--------------------- .nv.constant0._Z20scanExclusiveKernel2PjS_jj --------------------------
	.section	.nv.constant0._Z20scanExclusiveKernel2PjS_jj,"a",@progbits
	.sectionflags	@""
	.align	4
.nv.constant0._Z20scanExclusiveKernel2PjS_jj:
	.zero		920


//--------------------- .nv.constant0._Z20scanExclusiveKernel1PjS_j --------------------------
	.section	.nv.constant0._Z20scanExclusiveKernel1PjS_j,"a",@progbits
	.sectionflags	@""
	.align	4
.nv.constant0._Z20scanExclusiveKernel1PjS_j:
	.zero		916


//--------------------- SYMBOLS --------------------------

	.type		.nv.reservedSmem.offset0,@object
	.size		.nv.reservedSmem.offset0,0x4
